//
// Generated by NVIDIA NVVM Compiler
//
// Compiler Build ID: CL-36424714
// Cuda compilation tools, release 13.0, V13.0.88
// Based on NVVM 20.0.0
//

.version 9.0
.target sm_100
.address_size 64

	// .globl	_Z26array_summation_validationPiS_S_i

.visible .entry _Z26array_summation_validationPiS_S_i(
	.param .u64 .ptr .align 1 _Z26array_summation_validationPiS_S_i_param_0,
	.param .u64 .ptr .align 1 _Z26array_summation_validationPiS_S_i_param_1,
	.param .u64 .ptr .align 1 _Z26array_summation_validationPiS_S_i_param_2,
	.param .u32 _Z26array_summation_validationPiS_S_i_param_3
)
{
	.reg .pred 	%p<2>;
	.reg .b32 	%r<9>;
	.reg .b64 	%rd<11>;

	ld.param.u64 	%rd1, [_Z26array_summation_validationPiS_S_i_param_0];
	ld.param.u64 	%rd2, [_Z26array_summation_validationPiS_S_i_param_1];
	ld.param.u64 	%rd3, [_Z26array_summation_validationPiS_S_i_param_2];
	ld.param.u32 	%r2, [_Z26array_summation_validationPiS_S_i_param_3];
	mov.u32 	%r3, %tid.x;
	mov.u32 	%r4, %ctaid.x;
	mov.u32 	%r5, %ntid.x;
	mad.lo.s32 	%r1, %r4, %r5, %r3;
	setp.ge.s32 	%p1, %r1, %r2;
	@%p1 bra 	$L__BB0_2;
	cvta.to.global.u64 	%rd4, %rd1;
	cvta.to.global.u64 	%rd5, %rd2;
	cvta.to.global.u64 	%rd6, %rd3;
	mul.wide.s32 	%rd7, %r1, 4;
	add.s64 	%rd8, %rd4, %rd7;
	ld.global.u32 	%r6, [%rd8];
	add.s64 	%rd9, %rd5, %rd7;
	ld.global.u32 	%r7, [%rd9];
	add.s32 	%r8, %r7, %r6;
	add.s64 	%rd10, %rd6, %rd7;
	st.global.u32 	[%rd10], %r8;
$L__BB0_2:
	ret;

}


// ===== COMPILED SASS (sm_100) =====

	.target	sm_100

	.elftype	@"ET_EXEC"


//--------------------- .note.nv.tkinfo           --------------------------
	.section	.note.nv.tkinfo,"",@"SHT_NOTE"
	.sectionflags	@"SHF_NOTE_NV_TKINFO"
	.tkinfo
        /*0018*/ 	.word	0x00000002
        /*0030*/ 	.string	""
        /*0030*/ 	.string	"ptxas"
        /*0030*/ 	.string	"Cuda compilation tools, release 13.0, V13.0.88"
        /*0030*/ 	.string	"Build cuda_13.0.r13.0/compiler.36424714_0"
        /*0030*/ 	.string	"-arch sm_100 -m 64 "



//--------------------- .note.nv.cuinfo           --------------------------
	.section	.note.nv.cuinfo,"",@"SHT_NOTE"
	.sectionflags	@"SHF_NOTE_NV_CUINFO"
        /*0018*/ 	.short	0x0002
        /*001a*/ 	.short	0x0064
        /*001c*/ 	.short	0x0082
	.zero		2


//--------------------- .nv.info                  --------------------------
	.section	.nv.info,"",@"SHT_CUDA_INFO"
	.align	4


	//----- nvinfo : EIATTR_REGCOUNT
	.align		4
        /*0000*/ 	.byte	0x04, 0x2f
        /*0002*/ 	.short	(.L_1 - .L_0)
	.align		4
.L_0:
        /*0004*/ 	.word	index@(_Z26array_summation_validationPiS_S_i)
        /*0008*/ 	.word	0x0000000c


	//----- nvinfo : EIATTR_FRAME_SIZE
	.align		4
.L_1:
        /*000c*/ 	.byte	0x04, 0x11
        /*000e*/ 	.short	(.L_3 - .L_2)
	.align		4
.L_2:
        /*0010*/ 	.word	index@(_Z26array_summation_validationPiS_S_i)
        /*0014*/ 	.word	0x00000000


	//----- nvinfo : EIATTR_MIN_STACK_SIZE
	.align		4
.L_3:
        /*0018*/ 	.byte	0x04, 0x12
        /*001a*/ 	.short	(.L_5 - .L_4)
	.align		4
.L_4:
        /*001c*/ 	.word	index@(_Z26array_summation_validationPiS_S_i)
        /*0020*/ 	.word	0x00000000
.L_5:


//--------------------- .nv.compat                --------------------------
	.section	.nv.compat,"",@"SHT_CUDA_COMPAT_INFO"
	.align	4
        /*0000*/ 	.byte	0x02, 0x09, 0x00, 0x00, 0x02, 0x02, 0x01, 0x00, 0x02, 0x05, 0x05, 0x00, 0x03, 0x07, 0x01, 0x01
        /*0010*/ 	.byte	0x02, 0x03, 0x00, 0x00, 0x02, 0x06, 0x01, 0x00, 0x04, 0x0b, 0x08, 0x00, 0x09, 0x00, 0x00, 0x00
        /*0020*/ 	.byte	0x00, 0x00, 0x00, 0x00


//--------------------- .nv.info._Z26array_summation_validationPiS_S_i --------------------------
	.section	.nv.info._Z26array_summation_validationPiS_S_i,"",@"SHT_CUDA_INFO"
	.sectionflags	@""
	.align	4


	//----- nvinfo : EIATTR_CUDA_API_VERSION
	.align		4
        /*0000*/ 	.byte	0x04, 0x37
        /*0002*/ 	.short	(.L_7 - .L_6)
.L_6:
        /*0004*/ 	.word	0x00000082


	//----- nvinfo : EIATTR_KPARAM_INFO
	.align		4
.L_7:
        /*0008*/ 	.byte	0x04, 0x17
        /*000a*/ 	.short	(.L_9 - .L_8)
.L_8:
        /*000c*/ 	.word	0x00000000
        /*0010*/ 	.short	0x0003
        /*0012*/ 	.short	0x0018
        /*0014*/ 	.byte	0x00, 0xf0, 0x11, 0x00


	//----- nvinfo : EIATTR_KPARAM_INFO
	.align		4
.L_9:
        /*0018*/ 	.byte	0x04, 0x17
        /*001a*/ 	.short	(.L_11 - .L_10)
.L_10:
        /*001c*/ 	.word	0x00000000
        /*0020*/ 	.short	0x0002
        /*0022*/ 	.short	0x0010
        /*0024*/ 	.byte	0x00, 0xf5, 0x21, 0x00


	//----- nvinfo : EIATTR_KPARAM_INFO
	.align		4
.L_11:
        /*0028*/ 	.byte	0x04, 0x17
        /*002a*/ 	.short	(.L_13 - .L_12)
.L_12:
        /*002c*/ 	.word	0x00000000
        /*0030*/ 	.short	0x0001
        /*0032*/ 	.short	0x0008
        /*0034*/ 	.byte	0x00, 0xf5, 0x21, 0x00


	//----- nvinfo : EIATTR_KPARAM_INFO
	.align		4
.L_13:
        /*0038*/ 	.byte	0x04, 0x17
        /*003a*/ 	.short	(.L_15 - .L_14)
.L_14:
        /*003c*/ 	.word	0x00000000
        /*0040*/ 	.short	0x0000
        /*0042*/ 	.short	0x0000
        /*0044*/ 	.byte	0x00, 0xf5, 0x21, 0x00


	//----- nvinfo : EIATTR_SPARSE_MMA_MASK
	.align		4
.L_15:
        /*0048*/ 	.byte	0x03, 0x50
        /*004a*/ 	.short	0x0000


	//----- nvinfo : EIATTR_MAXREG_COUNT
	.align		4
        /*004c*/ 	.byte	0x03, 0x1b
        /*004e*/ 	.short	0x00ff


	//----- nvinfo : EIATTR_MERCURY_ISA_VERSION
	.align		4
        /*0050*/ 	.byte	0x03, 0x5f
        /*0052*/ 	.short	0x0101


	//----- nvinfo : EIATTR_VRC_CTA_INIT_COUNT
	.align		4
        /*0054*/ 	.byte	0x02, 0x4a
	.zero		1
	.zero		1


	//----- nvinfo : EIATTR_EXIT_INSTR_OFFSETS
	.align		4
        /*0058*/ 	.byte	0x04, 0x1c
        /*005a*/ 	.short	(.L_17 - .L_16)


	//   ....[0]....
.L_16:
        /*005c*/ 	.word	0x00000070


	//   ....[1]....
        /*0060*/ 	.word	0x00000130


	//----- nvinfo : EIATTR_CBANK_PARAM_SIZE
	.align		4
.L_17:
        /*0064*/ 	.byte	0x03, 0x19
        /*0066*/ 	.short	0x001c


	//----- nvinfo : EIATTR_PARAM_CBANK
	.align		4
        /*0068*/ 	.byte	0x04, 0x0a
        /*006a*/ 	.short	(.L_19 - .L_18)
	.align		4
.L_18:
        /*006c*/ 	.word	index@(.nv.constant0._Z26array_summation_validationPiS_S_i)
        /*0070*/ 	.short	0x0380
        /*0072*/ 	.short	0x001c


	//----- nvinfo : EIATTR_SW_WAR
	.align		4
.L_19:
        /*0074*/ 	.byte	0x04, 0x36
        /*0076*/ 	.short	(.L_21 - .L_20)
.L_20:
        /*0078*/ 	.word	0x00000008
.L_21:


//--------------------- .nv.callgraph             --------------------------
	.section	.nv.callgraph,"",@"SHT_CUDA_CALLGRAPH"
	.align	4
	.sectionentsize	8
	.align		4
        /*0000*/ 	.word	0x00000000
	.align		4
        /*0004*/ 	.word	0xffffffff
	.align		4
        /*0008*/ 	.word	0x00000000
	.align		4
        /*000c*/ 	.word	0xfffffffe
	.align		4
        /*0010*/ 	.word	0x00000000
	.align		4
        /*0014*/ 	.word	0xfffffffd
	.align		4
        /*0018*/ 	.word	0x00000000
	.align		4
        /*001c*/ 	.word	0xfffffffc


//--------------------- .text._Z26array_summation_validationPiS_S_i --------------------------
	.section	.text._Z26array_summation_validationPiS_S_i,"ax",@progbits
	.align	128
        .global         _Z26array_summation_validationPiS_S_i
        .type           _Z26array_summation_validationPiS_S_i,@function
        .size           _Z26array_summation_validationPiS_S_i,(.L_x_1 - _Z26array_summation_validationPiS_S_i)
        .other          _Z26array_summation_validationPiS_S_i,@"STO_CUDA_ENTRY STV_DEFAULT"
_Z26array_summation_validationPiS_S_i:
.text._Z26array_summation_validationPiS_S_i:
[----:B------:R-:W-:Y:S01]  /*0000*/  LDC R1, c[0x0][0x37c] ;  /* 0x0000df00ff017b82 */ /* 0x000fe20000000800 */
[----:B------:R-:W0:Y:S07]  /*0010*/  S2R R9, SR_TID.X ;  /* 0x0000000000097919 */ /* 0x000e2e0000002100 */
[----:B------:R-:W0:Y:S01]  /*0020*/  S2UR UR4, SR_CTAID.X ;  /* 0x00000000000479c3 */ /* 0x000e220000002500 */
[----:B------:R-:W1:Y:S07]  /*0030*/  LDCU UR5, c[0x0][0x398] ;  /* 0x00007300ff0577ac */ /* 0x000e6e0008000800 */
[----:B------:R-:W0:Y:S02]  /*0040*/  LDC R0, c[0x0][0x360] ;  /* 0x0000d800ff007b82 */ /* 0x000e240000000800 */
[----:B0-----:R-:W-:-:S05]  /*0050*/  IMAD R9, R0, UR4, R9 ;  /* 0x0000000400097c24 */ /* 0x001fca000f8e0209 */
[----:B-1----:R-:W-:-:S13]  /*0060*/  ISETP.GE.AND P0, PT, R9, UR5, PT ;  /* 0x0000000509007c0c */ /* 0x002fda000bf06270 */
[----:B------:R-:W-:Y:S05]  /*0070*/  @P0 EXIT ;  /* 0x000000000000094d */ /* 0x000fea0003800000 */
[----:B------:R-:W0:Y:S01]  /*0080*/  LDC.64 R2, c[0x0][0x380] ;  /* 0x0000e000ff027b82 */ /* 0x000e220000000a00 */
[----:B------:R-:W1:Y:S07]  /*0090*/  LDCU.64 UR4, c[0x0][0x358] ;  /* 0x00006b00ff0477ac */ /* 0x000e6e0008000a00 */
[----:B------:R-:W2:Y:S08]  /*00a0*/  LDC.64 R4, c[0x0][0x388] ;  /* 0x0000e200ff047b82 */ /* 0x000eb00000000a00 */
[----:B------:R-:W3:Y:S01]  /*00b0*/  LDC.64 R6, c[0x0][0x390] ;  /* 0x0000e400ff067b82 */ /* 0x000ee20000000a00 */
[----:B0-----:R-:W-:-:S06]  /*00c0*/  IMAD.WIDE R2, R9, 0x4, R2 ;  /* 0x0000000409027825 */ /* 0x001fcc00078e0202 */
[----:B-1----:R-:W4:Y:S01]  /*00d0*/  LDG.E R2, desc[UR4][R2.64] ;  /* 0x0000000402027981 */ /* 0x002f22000c1e1900 */
[----:B--2---:R-:W-:-:S06]  /*00e0*/  IMAD.WIDE R4, R9, 0x4, R4 ;  /* 0x0000000409047825 */ /* 0x004fcc00078e0204 */
[----:B------:R-:W4:Y:S01]  /*00f0*/  LDG.E R5, desc[UR4][R4.64] ;  /* 0x0000000404057981 */ /* 0x000f22000c1e1900 */
[----:B---3--:R-:W-:Y:S01]  /*0100*/  IMAD.WIDE R6, R9, 0x4, R6 ;  /* 0x0000000409067825 */ /* 0x008fe200078e0206 */
[----:B----4-:R-:W-:-:S05]  /*0110*/  IADD3 R9, PT, PT, R2, R5, RZ ;  /* 0x0000000502097210 */ /* 0x010fca0007ffe0ff */
[----:B------:R-:W-:Y:S01]  /*0120*/  STG.E desc[UR4][R6.64], R9 ;  /* 0x0000000906007986 */ /* 0x000fe2000c101904 */
[----:B------:R-:W-:Y:S05]  /*0130*/  EXIT ;  /* 0x000000000000794d */ /* 0x000fea0003800000 */
.L_x_0:
[----:B------:R-:W-:-:S00]  /*0140*/  BRA `(.L_x_0) ;  /* 0xfffffffc00fc7947 */ /* 0x000fc0000383ffff */
[----:B------:R-:W-:-:S00]  /*0150*/  NOP ;  /* 0x0000000000007918 */ /* 0x000fc00000000000 */
        /* <DEDUP_REMOVED lines=10> */
.L_x_1:


//--------------------- .nv.shared.reserved.0     --------------------------
	.section	.nv.shared.reserved.0,"aw",@nobits
	.weak		__nv_reservedSMEM_offset_0_alias
	.size		__nv_reservedSMEM_offset_0_alias, 0, 64
	.other		__nv_reservedSMEM_offset_0_alias,@"STO_CUDA_RESERVED_SHARED STV_DEFAULT"
__nv_reservedSMEM_offset_0_alias:
	.zero		0
	.zero		64


//--------------------- .nv.constant0._Z26array_summation_validationPiS_S_i --------------------------
	.section	.nv.constant0._Z26array_summation_validationPiS_S_i,"a",@progbits
	.sectionflags	@""
	.align	4
.nv.constant0._Z26array_summation_validationPiS_S_i:
	.zero		924


//--------------------- SYMBOLS --------------------------

	.type		.nv.reservedSmem.offset0,@object
	.size		.nv.reservedSmem.offset0,0x4
